//
// Generated by NVIDIA NVVM Compiler
//
// Compiler Build ID: CL-36424714
// Cuda compilation tools, release 13.0, V13.0.88
// Based on NVVM 20.0.0
//

.version 9.0
.target sm_100
.address_size 64

	// .globl	_Z10CheckIndexi
.extern .func  (.param .b32 func_retval0) vprintf
(
	.param .b64 vprintf_param_0,
	.param .b64 vprintf_param_1
)
;
.global .align 1 .b8 $str[102] = {75, 101, 114, 110, 101, 108, 78, 111, 32, 37, 100, 44, 32, 116, 104, 114, 101, 97, 100, 73, 100, 120, 58, 40, 37, 100, 44, 32, 37, 100, 44, 32, 37, 100, 41, 32, 98, 108, 111, 99, 107, 73, 100, 120, 58, 40, 37, 100, 44, 32, 37, 100, 44, 32, 37, 100, 41, 32, 98, 108, 111, 99, 107, 68, 105, 109, 58, 40, 37, 100, 44, 32, 37, 100, 44, 32, 37, 100, 41, 32, 103, 114, 105, 100, 68, 105, 109, 58, 40, 37, 100, 44, 32, 37, 100, 44, 32, 37, 100, 41, 10};

.visible .entry _Z10CheckIndexi(
	.param .u32 _Z10CheckIndexi_param_0
)
{
	.local .align 8 .b8 	__local_depot0[56];
	.reg .b64 	%SP;
	.reg .b64 	%SPL;
	.reg .b32 	%r<16>;
	.reg .b64 	%rd<5>;

	mov.u64 	%SPL, __local_depot0;
	cvta.local.u64 	%SP, %SPL;
	ld.param.u32 	%r1, [_Z10CheckIndexi_param_0];
	add.u64 	%rd1, %SP, 0;
	add.u64 	%rd2, %SPL, 0;
	mov.u32 	%r2, %tid.x;
	mov.u32 	%r3, %tid.y;
	mov.u32 	%r4, %tid.z;
	mov.u32 	%r5, %ctaid.x;
	mov.u32 	%r6, %ctaid.y;
	mov.u32 	%r7, %ctaid.z;
	mov.u32 	%r8, %ntid.x;
	mov.u32 	%r9, %ntid.y;
	mov.u32 	%r10, %ntid.z;
	mov.u32 	%r11, %nctaid.x;
	mov.u32 	%r12, %nctaid.y;
	mov.u32 	%r13, %nctaid.z;
	st.local.v2.u32 	[%rd2], {%r1, %r2};
	st.local.v2.u32 	[%rd2+8], {%r3, %r4};
	st.local.v2.u32 	[%rd2+16], {%r5, %r6};
	st.local.v2.u32 	[%rd2+24], {%r7, %r8};
	st.local.v2.u32 	[%rd2+32], {%r9, %r10};
	st.local.v2.u32 	[%rd2+40], {%r11, %r12};
	st.local.u32 	[%rd2+48], %r13;
	mov.u64 	%rd3, $str;
	cvta.global.u64 	%rd4, %rd3;
	{ // callseq 0, 0
	.param .b64 param0;
	st.param.b64 	[param0], %rd4;
	.param .b64 param1;
	st.param.b64 	[param1], %rd1;
	.param .b32 retval0;
	call.uni (retval0), 
	vprintf, 
	(
	param0, 
	param1
	);
	ld.param.b32 	%r14, [retval0];
	} // callseq 0
	ret;

}


// ===== COMPILED SASS (sm_100) =====

	.target	sm_100

	.elftype	@"ET_EXEC"


//--------------------- .note.nv.tkinfo           --------------------------
	.section	.note.nv.tkinfo,"",@"SHT_NOTE"
	.sectionflags	@"SHF_NOTE_NV_TKINFO"
	.tkinfo
        /*0018*/ 	.word	0x00000002
        /*0030*/ 	.string	""
        /*0030*/ 	.string	"ptxas"
        /*0030*/ 	.string	"Cuda compilation tools, release 13.0, V13.0.88"
        /*0030*/ 	.string	"Build cuda_13.0.r13.0/compiler.36424714_0"
        /*0030*/ 	.string	"-arch sm_100 -m 64 "



//--------------------- .note.nv.cuinfo           --------------------------
	.section	.note.nv.cuinfo,"",@"SHT_NOTE"
	.sectionflags	@"SHF_NOTE_NV_CUINFO"
        /*0018*/ 	.short	0x0002
        /*001a*/ 	.short	0x0064
        /*001c*/ 	.short	0x0082
	.zero		2


//--------------------- .nv.info                  --------------------------
	.section	.nv.info,"",@"SHT_CUDA_INFO"
	.align	4


	//----- nvinfo : EIATTR_REGCOUNT
	.align		4
        /*0000*/ 	.byte	0x04, 0x2f
        /*0002*/ 	.short	(.L_2 - .L_1)
	.align		4
.L_1:
        /*0004*/ 	.word	index@(_Z10CheckIndexi)
        /*0008*/ 	.word	0x00000018


	//----- nvinfo : EIATTR_FRAME_SIZE
	.align		4
.L_2:
        /*000c*/ 	.byte	0x04, 0x11
        /*000e*/ 	.short	(.L_4 - .L_3)
	.align		4
.L_3:
        /*0010*/ 	.word	index@(_Z10CheckIndexi)
        /*0014*/ 	.word	0x00000038


	//----- nvinfo : EIATTR_MIN_STACK_SIZE
	.align		4
.L_4:
        /*0018*/ 	.byte	0x04, 0x12
        /*001a*/ 	.short	(.L_6 - .L_5)
	.align		4
.L_5:
        /*001c*/ 	.word	index@(_Z10CheckIndexi)
        /*0020*/ 	.word	0x00000038
.L_6:


//--------------------- .nv.compat                --------------------------
	.section	.nv.compat,"",@"SHT_CUDA_COMPAT_INFO"
	.align	4
        /*0000*/ 	.byte	0x02, 0x09, 0x00, 0x00, 0x02, 0x02, 0x01, 0x00, 0x02, 0x05, 0x05, 0x00, 0x03, 0x07, 0x01, 0x01
        /*0010*/ 	.byte	0x02, 0x03, 0x00, 0x00, 0x02, 0x06, 0x01, 0x00, 0x04, 0x0b, 0x08, 0x00, 0x09, 0x00, 0x00, 0x00
        /*0020*/ 	.byte	0x00, 0x00, 0x00, 0x00


//--------------------- .nv.info._Z10CheckIndexi  --------------------------
	.section	.nv.info._Z10CheckIndexi,"",@"SHT_CUDA_INFO"
	.sectionflags	@""
	.align	4


	//----- nvinfo : EIATTR_CUDA_API_VERSION
	.align		4
        /*0000*/ 	.byte	0x04, 0x37
        /*0002*/ 	.short	(.L_8 - .L_7)
.L_7:
        /*0004*/ 	.word	0x00000082


	//----- nvinfo : EIATTR_KPARAM_INFO
	.align		4
.L_8:
        /*0008*/ 	.byte	0x04, 0x17
        /*000a*/ 	.short	(.L_10 - .L_9)
.L_9:
        /*000c*/ 	.word	0x00000000
        /*0010*/ 	.short	0x0000
        /*0012*/ 	.short	0x0000
        /*0014*/ 	.byte	0x00, 0xf0, 0x11, 0x00


	//----- nvinfo : EIATTR_SPARSE_MMA_MASK
	.align		4
.L_10:
        /*0018*/ 	.byte	0x03, 0x50
        /*001a*/ 	.short	0x0000


	//----- nvinfo : EIATTR_MAXREG_COUNT
	.align		4
        /*001c*/ 	.byte	0x03, 0x1b
        /*001e*/ 	.short	0x00ff


	//----- nvinfo : EIATTR_EXTERNS
	.align		4
        /*0020*/ 	.byte	0x04, 0x0f
        /*0022*/ 	.short	(.L_12 - .L_11)


	//   ....[0]....
	.align		4
.L_11:
        /*0024*/ 	.word	index@(vprintf)


	//----- nvinfo : EIATTR_MERCURY_ISA_VERSION
	.align		4
.L_12:
        /*0028*/ 	.byte	0x03, 0x5f
        /*002a*/ 	.short	0x0101


	//----- nvinfo : EIATTR_VRC_CTA_INIT_COUNT
	.align		4
        /*002c*/ 	.byte	0x02, 0x4a
	.zero		1
	.zero		1


	//----- nvinfo : EIATTR_SYSCALL_OFFSETS
	.align		4
        /*0030*/ 	.byte	0x04, 0x46
        /*0032*/ 	.short	(.L_14 - .L_13)


	//   ....[0]....
.L_13:
        /*0034*/ 	.word	0x00000200


	//----- nvinfo : EIATTR_EXIT_INSTR_OFFSETS
	.align		4
.L_14:
        /*0038*/ 	.byte	0x04, 0x1c
        /*003a*/ 	.short	(.L_16 - .L_15)


	//   ....[0]....
.L_15:
        /*003c*/ 	.word	0x00000210


	//----- nvinfo : EIATTR_CBANK_PARAM_SIZE
	.align		4
.L_16:
        /*0040*/ 	.byte	0x03, 0x19
        /*0042*/ 	.short	0x0004


	//----- nvinfo : EIATTR_PARAM_CBANK
	.align		4
        /*0044*/ 	.byte	0x04, 0x0a
        /*0046*/ 	.short	(.L_18 - .L_17)
	.align		4
.L_17:
        /*0048*/ 	.word	index@(.nv.constant0._Z10CheckIndexi)
        /*004c*/ 	.short	0x0380
        /*004e*/ 	.short	0x0004


	//----- nvinfo : EIATTR_SW_WAR
	.align		4
.L_18:
        /*0050*/ 	.byte	0x04, 0x36
        /*0052*/ 	.short	(.L_20 - .L_19)
.L_19:
        /*0054*/ 	.word	0x00000008
.L_20:


//--------------------- .nv.callgraph             --------------------------
	.section	.nv.callgraph,"",@"SHT_CUDA_CALLGRAPH"
	.align	4
	.sectionentsize	8
	.align		4
        /*0000*/ 	.word	0x00000000
	.align		4
        /*0004*/ 	.word	0xffffffff
	.align		4
        /*0008*/ 	.word	index@(_Z10CheckIndexi)
	.align		4
        /*000c*/ 	.word	index@(vprintf)
	.align		4
        /*0010*/ 	.word	0x00000000
	.align		4
        /*0014*/ 	.word	0xfffffffe
	.align		4
        /*0018*/ 	.word	0x00000000
	.align		4
        /*001c*/ 	.word	0xfffffffd
	.align		4
        /*0020*/ 	.word	0x00000000
	.align		4
        /*0024*/ 	.word	0xfffffffc


//--------------------- .nv.constant4             --------------------------
	.section	.nv.constant4,"a",@progbits
	.align	8
	.align		8
.nv.constant4:
        /*0000*/ 	.dword	vprintf
	.align		8
        /*0008*/ 	.dword	$str


//--------------------- .text._Z10CheckIndexi     --------------------------
	.section	.text._Z10CheckIndexi,"ax",@progbits
	.align	128
        .global         _Z10CheckIndexi
        .type           _Z10CheckIndexi,@function
        .size           _Z10CheckIndexi,(.L_x_2 - _Z10CheckIndexi)
        .other          _Z10CheckIndexi,@"STO_CUDA_ENTRY STV_DEFAULT"
_Z10CheckIndexi:
.text._Z10CheckIndexi:
[----:B------:R-:W0:Y:S01]  /*0000*/  LDC R1, c[0x0][0x37c] ;  /* 0x0000df00ff017b82 */ /* 0x000e220000000800 */
[----:B------:R-:W1:Y:S01]  /*0010*/  S2R R8, SR_CTAID.X ;  /* 0x0000000000087919 */ /* 0x000e620000002500 */
[----:B------:R-:W2:Y:S06]  /*0020*/  LDCU UR5, c[0x0][0x2fc] ;  /* 0x00005f80ff0577ac */ /* 0x000eac0008000800 */
[----:B------:R-:W3:Y:S01]  /*0030*/  LDC R11, c[0x0][0x360] ;  /* 0x0000d800ff0b7b82 */ /* 0x000ee20000000800 */
[----:B0-----:R-:W-:Y:S01]  /*0040*/  VIADD R1, R1, 0xffffffc8 ;  /* 0xffffffc801017836 */ /* 0x001fe20000000000 */
[----:B------:R-:W1:Y:S01]  /*0050*/  S2R R9, SR_CTAID.Y ;  /* 0x0000000000097919 */ /* 0x000e620000002600 */
[----:B------:R-:W-:Y:S01]  /*0060*/  MOV R0, 0x0 ;  /* 0x0000000000007802 */ /* 0x000fe20000000f00 */
[----:B------:R-:W0:Y:S01]  /*0070*/  LDCU UR4, c[0x0][0x2f8] ;  /* 0x00005f00ff0477ac */ /* 0x000e220008000800 */
[----:B------:R-:W3:Y:S03]  /*0080*/  S2R R10, SR_CTAID.Z ;  /* 0x00000000000a7919 */ /* 0x000ee60000002700 */
[----:B------:R-:W4:Y:S01]  /*0090*/  LDC R12, c[0x0][0x364] ;  /* 0x0000d900ff0c7b82 */ /* 0x000f220000000800 */
[----:B------:R-:W5:Y:S01]  /*00a0*/  LDCU.64 UR6, c[0x4][0x8] ;  /* 0x01000100ff0677ac */ /* 0x000f620008000a00 */
[----:B------:R-:W5:Y:S01]  /*00b0*/  S2R R19, SR_TID.X ;  /* 0x0000000000137919 */ /* 0x000f620000002100 */
[----:B------:R-:W5:Y:S05]  /*00c0*/  S2R R4, SR_TID.Y ;  /* 0x0000000000047919 */ /* 0x000f6a0000002200 */
[----:B------:R-:W4:Y:S01]  /*00d0*/  LDC R13, c[0x0][0x368] ;  /* 0x0000da00ff0d7b82 */ /* 0x000f220000000800 */
[----:B------:R-:W5:Y:S01]  /*00e0*/  S2R R5, SR_TID.Z ;  /* 0x0000000000057919 */ /* 0x000f620000002300 */
[----:B0-----:R-:W-:-:S06]  /*00f0*/  IADD3 R6, P0, PT, R1, UR4, RZ ;  /* 0x0000000401067c10 */ /* 0x001fcc000ff1e0ff */
[----:B------:R-:W0:Y:S01]  /*0100*/  LDC R14, c[0x0][0x370] ;  /* 0x0000dc00ff0e7b82 */ /* 0x000e220000000800 */
[----:B--2---:R-:W-:-:S07]  /*0110*/  IMAD.X R7, RZ, RZ, UR5, P0 ;  /* 0x00000005ff077e24 */ /* 0x004fce00080e06ff */
[----:B------:R-:W0:Y:S01]  /*0120*/  LDC R15, c[0x0][0x374] ;  /* 0x0000dd00ff0f7b82 */ /* 0x000e220000000800 */
[----:B-1----:R-:W-:Y:S04]  /*0130*/  STL.64 [R1+0x10], R8 ;  /* 0x0000100801007387 */ /* 0x002fe80000100a00 */
[----:B---3--:R-:W-:Y:S03]  /*0140*/  STL.64 [R1+0x18], R10 ;  /* 0x0000180a01007387 */ /* 0x008fe60000100a00 */
[----:B------:R-:W1:Y:S01]  /*0150*/  LDC R16, c[0x0][0x378] ;  /* 0x0000de00ff107b82 */ /* 0x000e620000000800 */
[----:B----4-:R-:W-:Y:S07]  /*0160*/  STL.64 [R1+0x20], R12 ;  /* 0x0000200c01007387 */ /* 0x010fee0000100a00 */
[----:B------:R-:W2:Y:S01]  /*0170*/  LDC R18, c[0x0][0x380] ;  /* 0x0000e000ff127b82 */ /* 0x000ea20000000800 */
[----:B-----5:R3:W-:Y:S04]  /*0180*/  STL.64 [R1+0x8], R4 ;  /* 0x0000080401007387 */ /* 0x0207e80000100a00 */
[----:B0-----:R0:W-:Y:S03]  /*0190*/  STL.64 [R1+0x28], R14 ;  /* 0x0000280e01007387 */ /* 0x0011e60000100a00 */
[----:B------:R0:W4:Y:S01]  /*01a0*/  LDC.64 R2, c[0x4][R0] ;  /* 0x0100000000027b82 */ /* 0x0001220000000a00 */
[----:B---3--:R-:W-:Y:S01]  /*01b0*/  IMAD.U32 R4, RZ, RZ, UR6 ;  /* 0x00000006ff047e24 */ /* 0x008fe2000f8e00ff */
[----:B------:R-:W-:Y:S01]  /*01c0*/  MOV R5, UR7 ;  /* 0x0000000700057c02 */ /* 0x000fe20008000f00 */
[----:B-1----:R0:W-:Y:S04]  /*01d0*/  STL [R1+0x30], R16 ;  /* 0x0000301001007387 */ /* 0x0021e80000100800 */
[----:B--2---:R0:W-:Y:S02]  /*01e0*/  STL.64 [R1], R18 ;  /* 0x0000001201007387 */ /* 0x0041e40000100a00 */
[----:B------:R-:W-:-:S07]  /*01f0*/  LEPC R20, `(.L_x_0) ;  /* 0x000000001014794e */ /* 0x000fce0000000000 */
[----:B0---4-:R-:W-:Y:S05]  /*0200*/  CALL.ABS.NOINC R2 ;  /* 0x0000000002007343 */ /* 0x011fea0003c00000 */
.L_x_0:
[----:B------:R-:W-:Y:S05]  /*0210*/  EXIT ;  /* 0x000000000000794d */ /* 0x000fea0003800000 */
.L_x_1:
[----:B------:R-:W-:-:S00]  /*0220*/  BRA `(.L_x_1) ;  /* 0xfffffffc00fc7947 */ /* 0x000fc0000383ffff */
[----:B------:R-:W-:-:S00]  /*0230*/  NOP ;  /* 0x0000000000007918 */ /* 0x000fc00000000000 */
        /* <DEDUP_REMOVED lines=12> */
.L_x_2:


//--------------------- .nv.global.init           --------------------------
	.section	.nv.global.init,"aw",@progbits
.nv.global.init:
	.type		$str,@object
	.size		$str,(.L_0 - $str)
$str:
        /*0000*/ 	.byte	0x4b, 0x65, 0x72, 0x6e, 0x65, 0x6c, 0x4e, 0x6f, 0x20, 0x25, 0x64, 0x2c, 0x20, 0x74, 0x68, 0x72
        /*0010*/ 	.byte	0x65, 0x61, 0x64, 0x49, 0x64, 0x78, 0x3a, 0x28, 0x25, 0x64, 0x2c, 0x20, 0x25, 0x64, 0x2c, 0x20
        /*0020*/ 	.byte	0x25, 0x64, 0x29, 0x20, 0x62, 0x6c, 0x6f, 0x63, 0x6b, 0x49, 0x64, 0x78, 0x3a, 0x28, 0x25, 0x64
        /*0030*/ 	.byte	0x2c, 0x20, 0x25, 0x64, 0x2c, 0x20, 0x25, 0x64, 0x29, 0x20, 0x62, 0x6c, 0x6f, 0x63, 0x6b, 0x44
        /*0040*/ 	.byte	0x69, 0x6d, 0x3a, 0x28, 0x25, 0x64, 0x2c, 0x20, 0x25, 0x64, 0x2c, 0x20, 0x25, 0x64, 0x29, 0x20
        /*0050*/ 	.byte	0x67, 0x72, 0x69, 0x64, 0x44, 0x69, 0x6d, 0x3a, 0x28, 0x25, 0x64, 0x2c, 0x20, 0x25, 0x64, 0x2c
        /*0060*/ 	.byte	0x20, 0x25, 0x64, 0x29, 0x0a, 0x00
.L_0:


//--------------------- .nv.shared.reserved.0     --------------------------
	.section	.nv.shared.reserved.0,"aw",@nobits
	.weak		__nv_reservedSMEM_offset_0_alias
	.size		__nv_reservedSMEM_offset_0_alias, 0, 64
	.other		__nv_reservedSMEM_offset_0_alias,@"STO_CUDA_RESERVED_SHARED STV_DEFAULT"
__nv_reservedSMEM_offset_0_alias:
	.zero		0
	.zero		64


//--------------------- .nv.constant0._Z10CheckIndexi --------------------------
	.section	.nv.constant0._Z10CheckIndexi,"a",@progbits
	.sectionflags	@""
	.align	4
.nv.constant0._Z10CheckIndexi:
	.zero		900


//--------------------- SYMBOLS --------------------------

	.type		.nv.reservedSmem.offset0,@object
	.size		.nv.reservedSmem.offset0,0x4
	.type		vprintf,@function
